//
// Generated by NVIDIA NVVM Compiler
//
// Compiler Build ID: CL-36424714
// Cuda compilation tools, release 13.0, V13.0.88
// Based on NVVM 20.0.0
//

.version 9.0
.target sm_100
.address_size 64

	// .globl	_Z20buildBlockHistKernelPKjiiPj
// _ZZ20buildBlockHistKernelPKjiiPjE6s_hist has been demoted
// _ZZ13scatterKernelPKjPjiiS0_E10localCount has been demoted

.visible .entry _Z20buildBlockHistKernelPKjiiPj(
	.param .u64 .ptr .align 1 _Z20buildBlockHistKernelPKjiiPj_param_0,
	.param .u32 _Z20buildBlockHistKernelPKjiiPj_param_1,
	.param .u32 _Z20buildBlockHistKernelPKjiiPj_param_2,
	.param .u64 .ptr .align 1 _Z20buildBlockHistKernelPKjiiPj_param_3
)
{
	.reg .pred 	%p<9>;
	.reg .b32 	%r<61>;
	.reg .b64 	%rd<9>;
	// demoted variable
	.shared .align 4 .b8 _ZZ20buildBlockHistKernelPKjiiPjE6s_hist[1024];
	ld.param.u64 	%rd1, [_Z20buildBlockHistKernelPKjiiPj_param_0];
	ld.param.u32 	%r23, [_Z20buildBlockHistKernelPKjiiPj_param_1];
	ld.param.u32 	%r24, [_Z20buildBlockHistKernelPKjiiPj_param_2];
	ld.param.u64 	%rd2, [_Z20buildBlockHistKernelPKjiiPj_param_3];
	mov.u32 	%r1, %tid.x;
	mov.u32 	%r25, %ctaid.x;
	shl.b32 	%r26, %r25, 8;
	add.s32 	%r2, %r26, %r1;
	setp.gt.u32 	%p1, %r1, 255;
	@%p1 bra 	$L__BB0_7;
	mov.u32 	%r3, %ntid.x;
	add.s32 	%r27, %r1, %r3;
	max.u32 	%r28, %r27, 256;
	setp.lt.u32 	%p2, %r27, 256;
	selp.u32 	%r29, 1, 0, %p2;
	add.s32 	%r30, %r27, %r29;
	sub.s32 	%r31, %r28, %r30;
	div.u32 	%r32, %r31, %r3;
	add.s32 	%r4, %r32, %r29;
	and.b32  	%r33, %r4, 3;
	setp.eq.s32 	%p3, %r33, 3;
	mov.u32 	%r60, %r1;
	@%p3 bra 	$L__BB0_4;
	add.s32 	%r34, %r4, 1;
	and.b32  	%r35, %r34, 3;
	shl.b32 	%r36, %r1, 2;
	mov.u32 	%r37, _ZZ20buildBlockHistKernelPKjiiPjE6s_hist;
	add.s32 	%r57, %r37, %r36;
	shl.b32 	%r6, %r3, 2;
	neg.s32 	%r56, %r35;
	mad.lo.s32 	%r60, %r3, %r35, %r1;
$L__BB0_3:
	.pragma "nounroll";
	mov.b32 	%r38, 0;
	st.shared.u32 	[%r57], %r38;
	add.s32 	%r57, %r57, %r6;
	add.s32 	%r56, %r56, 1;
	setp.ne.s32 	%p4, %r56, 0;
	@%p4 bra 	$L__BB0_3;
$L__BB0_4:
	setp.lt.u32 	%p5, %r4, 3;
	@%p5 bra 	$L__BB0_7;
	shl.b32 	%r14, %r3, 2;
	shl.b32 	%r39, %r60, 2;
	mov.u32 	%r40, _ZZ20buildBlockHistKernelPKjiiPjE6s_hist;
	add.s32 	%r59, %r40, %r39;
	shl.b32 	%r16, %r3, 4;
	shl.b32 	%r17, %r3, 3;
	mul.lo.s32 	%r18, %r3, 12;
$L__BB0_6:
	mov.b32 	%r41, 0;
	st.shared.u32 	[%r59], %r41;
	add.s32 	%r42, %r59, %r14;
	st.shared.u32 	[%r42], %r41;
	add.s32 	%r43, %r59, %r17;
	st.shared.u32 	[%r43], %r41;
	add.s32 	%r44, %r59, %r18;
	st.shared.u32 	[%r44], %r41;
	add.s32 	%r60, %r60, %r14;
	add.s32 	%r59, %r59, %r16;
	setp.lt.u32 	%p6, %r60, 256;
	@%p6 bra 	$L__BB0_6;
$L__BB0_7:
	bar.sync 	0;
	setp.ge.s32 	%p7, %r2, %r23;
	@%p7 bra 	$L__BB0_9;
	cvta.to.global.u64 	%rd3, %rd1;
	mul.wide.s32 	%rd4, %r2, 4;
	add.s64 	%rd5, %rd3, %rd4;
	ld.global.u32 	%r45, [%rd5];
	shr.u32 	%r46, %r45, %r24;
	shl.b32 	%r47, %r46, 2;
	and.b32  	%r48, %r47, 1020;
	mov.u32 	%r49, _ZZ20buildBlockHistKernelPKjiiPjE6s_hist;
	add.s32 	%r50, %r49, %r48;
	atom.shared.add.u32 	%r51, [%r50], 1;
$L__BB0_9:
	setp.gt.u32 	%p8, %r1, 255;
	bar.sync 	0;
	@%p8 bra 	$L__BB0_11;
	shl.b32 	%r52, %r1, 2;
	mov.u32 	%r53, _ZZ20buildBlockHistKernelPKjiiPjE6s_hist;
	add.s32 	%r54, %r53, %r52;
	ld.shared.u32 	%r55, [%r54];
	cvta.to.global.u64 	%rd6, %rd2;
	mul.wide.u32 	%rd7, %r2, 4;
	add.s64 	%rd8, %rd6, %rd7;
	st.global.u32 	[%rd8], %r55;
$L__BB0_11:
	ret;

}
	// .globl	_Z13scatterKernelPKjPjiiS0_
.visible .entry _Z13scatterKernelPKjPjiiS0_(
	.param .u64 .ptr .align 1 _Z13scatterKernelPKjPjiiS0__param_0,
	.param .u64 .ptr .align 1 _Z13scatterKernelPKjPjiiS0__param_1,
	.param .u32 _Z13scatterKernelPKjPjiiS0__param_2,
	.param .u32 _Z13scatterKernelPKjPjiiS0__param_3,
	.param .u64 .ptr .align 1 _Z13scatterKernelPKjPjiiS0__param_4
)
{
	.reg .pred 	%p<14>;
	.reg .b32 	%r<122>;
	.reg .b64 	%rd<38>;
	// demoted variable
	.shared .align 4 .b8 _ZZ13scatterKernelPKjPjiiS0_E10localCount[1024];
	ld.param.u64 	%rd10, [_Z13scatterKernelPKjPjiiS0__param_0];
	ld.param.u64 	%rd11, [_Z13scatterKernelPKjPjiiS0__param_1];
	ld.param.u32 	%r33, [_Z13scatterKernelPKjPjiiS0__param_2];
	ld.param.u32 	%r34, [_Z13scatterKernelPKjPjiiS0__param_3];
	ld.param.u64 	%rd12, [_Z13scatterKernelPKjPjiiS0__param_4];
	cvta.to.global.u64 	%rd1, %rd11;
	cvta.to.global.u64 	%rd2, %rd12;
	cvta.to.global.u64 	%rd3, %rd10;
	mov.u32 	%r1, %tid.x;
	mov.u32 	%r35, %ctaid.x;
	shl.b32 	%r2, %r35, 8;
	add.s32 	%r36, %r2, 256;
	min.s32 	%r3, %r36, %r33;
	setp.gt.u32 	%p1, %r1, 255;
	@%p1 bra 	$L__BB1_7;
	mov.u32 	%r4, %ntid.x;
	add.s32 	%r37, %r1, %r4;
	max.u32 	%r38, %r37, 256;
	setp.lt.u32 	%p2, %r37, 256;
	selp.u32 	%r39, 1, 0, %p2;
	add.s32 	%r40, %r37, %r39;
	sub.s32 	%r41, %r38, %r40;
	div.u32 	%r42, %r41, %r4;
	add.s32 	%r5, %r42, %r39;
	and.b32  	%r43, %r5, 3;
	setp.eq.s32 	%p3, %r43, 3;
	mov.u32 	%r118, %r1;
	@%p3 bra 	$L__BB1_4;
	add.s32 	%r44, %r5, 1;
	and.b32  	%r45, %r44, 3;
	shl.b32 	%r46, %r1, 2;
	mov.u32 	%r47, _ZZ13scatterKernelPKjPjiiS0_E10localCount;
	add.s32 	%r115, %r47, %r46;
	shl.b32 	%r7, %r4, 2;
	neg.s32 	%r114, %r45;
	mad.lo.s32 	%r118, %r4, %r45, %r1;
$L__BB1_3:
	.pragma "nounroll";
	mov.b32 	%r48, 0;
	st.shared.u32 	[%r115], %r48;
	add.s32 	%r115, %r115, %r7;
	add.s32 	%r114, %r114, 1;
	setp.ne.s32 	%p4, %r114, 0;
	@%p4 bra 	$L__BB1_3;
$L__BB1_4:
	setp.lt.u32 	%p5, %r5, 3;
	@%p5 bra 	$L__BB1_7;
	shl.b32 	%r15, %r4, 2;
	shl.b32 	%r49, %r118, 2;
	mov.u32 	%r50, _ZZ13scatterKernelPKjPjiiS0_E10localCount;
	add.s32 	%r117, %r50, %r49;
	shl.b32 	%r17, %r4, 4;
	shl.b32 	%r18, %r4, 3;
	mul.lo.s32 	%r19, %r4, 12;
$L__BB1_6:
	mov.b32 	%r51, 0;
	st.shared.u32 	[%r117], %r51;
	add.s32 	%r52, %r117, %r15;
	st.shared.u32 	[%r52], %r51;
	add.s32 	%r53, %r117, %r18;
	st.shared.u32 	[%r53], %r51;
	add.s32 	%r54, %r117, %r19;
	st.shared.u32 	[%r54], %r51;
	add.s32 	%r118, %r118, %r15;
	add.s32 	%r117, %r117, %r17;
	setp.lt.u32 	%p6, %r118, 256;
	@%p6 bra 	$L__BB1_6;
$L__BB1_7:
	bar.sync 	0;
	setp.ne.s32 	%p7, %r1, 0;
	setp.le.s32 	%p8, %r33, %r2;
	or.pred  	%p9, %p7, %p8;
	@%p9 bra 	$L__BB1_14;
	add.s32 	%r55, %r2, 1;
	max.s32 	%r24, %r3, %r55;
	and.b32  	%r25, %r24, 3;
	setp.eq.s32 	%p10, %r25, 0;
	mov.u32 	%r121, %r2;
	@%p10 bra 	$L__BB1_11;
	mul.wide.u32 	%rd13, %r2, 4;
	add.s64 	%rd36, %rd3, %rd13;
	neg.s32 	%r119, %r25;
	add.s32 	%r121, %r2, %r25;
$L__BB1_10:
	.pragma "nounroll";
	ld.global.u32 	%r56, [%rd36];
	shr.u32 	%r57, %r56, %r34;
	and.b32  	%r58, %r57, 255;
	add.s32 	%r59, %r2, %r58;
	mul.wide.u32 	%rd14, %r59, 4;
	add.s64 	%rd15, %rd2, %rd14;
	ld.global.u32 	%r60, [%rd15];
	shl.b32 	%r61, %r57, 2;
	and.b32  	%r62, %r61, 1020;
	mov.u32 	%r63, _ZZ13scatterKernelPKjPjiiS0_E10localCount;
	add.s32 	%r64, %r63, %r62;
	ld.shared.u32 	%r65, [%r64];
	add.s32 	%r66, %r65, %r60;
	add.s32 	%r67, %r65, 1;
	st.shared.u32 	[%r64], %r67;
	mul.wide.u32 	%rd16, %r66, 4;
	add.s64 	%rd17, %rd1, %rd16;
	st.global.u32 	[%rd17], %r56;
	add.s64 	%rd36, %rd36, 4;
	add.s32 	%r119, %r119, 1;
	setp.ne.s32 	%p11, %r119, 0;
	@%p11 bra 	$L__BB1_10;
$L__BB1_11:
	sub.s32 	%r68, %r2, %r24;
	setp.gt.u32 	%p12, %r68, -4;
	@%p12 bra 	$L__BB1_14;
	mul.wide.u32 	%rd18, %r121, 4;
	add.s64 	%rd19, %rd18, %rd3;
	add.s64 	%rd37, %rd19, 8;
	mov.u32 	%r76, _ZZ13scatterKernelPKjPjiiS0_E10localCount;
$L__BB1_13:
	ld.global.u32 	%r69, [%rd37+-8];
	shr.u32 	%r70, %r69, %r34;
	and.b32  	%r71, %r70, 255;
	add.s32 	%r72, %r2, %r71;
	mul.wide.u32 	%rd20, %r72, 4;
	add.s64 	%rd21, %rd2, %rd20;
	ld.global.u32 	%r73, [%rd21];
	shl.b32 	%r74, %r70, 2;
	and.b32  	%r75, %r74, 1020;
	add.s32 	%r77, %r76, %r75;
	ld.shared.u32 	%r78, [%r77];
	add.s32 	%r79, %r78, %r73;
	add.s32 	%r80, %r78, 1;
	st.shared.u32 	[%r77], %r80;
	mul.wide.u32 	%rd22, %r79, 4;
	add.s64 	%rd23, %rd1, %rd22;
	st.global.u32 	[%rd23], %r69;
	ld.global.u32 	%r81, [%rd37+-4];
	shr.u32 	%r82, %r81, %r34;
	and.b32  	%r83, %r82, 255;
	add.s32 	%r84, %r2, %r83;
	mul.wide.u32 	%rd24, %r84, 4;
	add.s64 	%rd25, %rd2, %rd24;
	ld.global.u32 	%r85, [%rd25];
	shl.b32 	%r86, %r82, 2;
	and.b32  	%r87, %r86, 1020;
	add.s32 	%r88, %r76, %r87;
	ld.shared.u32 	%r89, [%r88];
	add.s32 	%r90, %r89, %r85;
	add.s32 	%r91, %r89, 1;
	st.shared.u32 	[%r88], %r91;
	mul.wide.u32 	%rd26, %r90, 4;
	add.s64 	%rd27, %rd1, %rd26;
	st.global.u32 	[%rd27], %r81;
	ld.global.u32 	%r92, [%rd37];
	shr.u32 	%r93, %r92, %r34;
	and.b32  	%r94, %r93, 255;
	add.s32 	%r95, %r2, %r94;
	mul.wide.u32 	%rd28, %r95, 4;
	add.s64 	%rd29, %rd2, %rd28;
	ld.global.u32 	%r96, [%rd29];
	shl.b32 	%r97, %r93, 2;
	and.b32  	%r98, %r97, 1020;
	add.s32 	%r99, %r76, %r98;
	ld.shared.u32 	%r100, [%r99];
	add.s32 	%r101, %r100, %r96;
	add.s32 	%r102, %r100, 1;
	st.shared.u32 	[%r99], %r102;
	mul.wide.u32 	%rd30, %r101, 4;
	add.s64 	%rd31, %rd1, %rd30;
	st.global.u32 	[%rd31], %r92;
	ld.global.u32 	%r103, [%rd37+4];
	shr.u32 	%r104, %r103, %r34;
	and.b32  	%r105, %r104, 255;
	add.s32 	%r106, %r2, %r105;
	mul.wide.u32 	%rd32, %r106, 4;
	add.s64 	%rd33, %rd2, %rd32;
	ld.global.u32 	%r107, [%rd33];
	shl.b32 	%r108, %r104, 2;
	and.b32  	%r109, %r108, 1020;
	add.s32 	%r110, %r76, %r109;
	ld.shared.u32 	%r111, [%r110];
	add.s32 	%r112, %r111, %r107;
	add.s32 	%r113, %r111, 1;
	st.shared.u32 	[%r110], %r113;
	mul.wide.u32 	%rd34, %r112, 4;
	add.s64 	%rd35, %rd1, %rd34;
	st.global.u32 	[%rd35], %r103;
	add.s32 	%r121, %r121, 4;
	add.s64 	%rd37, %rd37, 16;
	setp.lt.s32 	%p13, %r121, %r3;
	@%p13 bra 	$L__BB1_13;
$L__BB1_14:
	ret;

}


// ===== COMPILED SASS (sm_100) =====

	.target	sm_100

	.elftype	@"ET_EXEC"


//--------------------- .note.nv.tkinfo           --------------------------
	.section	.note.nv.tkinfo,"",@"SHT_NOTE"
	.sectionflags	@"SHF_NOTE_NV_TKINFO"
	.tkinfo
        /*0018*/ 	.word	0x00000002
        /*0030*/ 	.string	""
        /*0030*/ 	.string	"ptxas"
        /*0030*/ 	.string	"Cuda compilation tools, release 13.0, V13.0.88"
        /*0030*/ 	.string	"Build cuda_13.0.r13.0/compiler.36424714_0"
        /*0030*/ 	.string	"-arch sm_100 -m 64 "



//--------------------- .note.nv.cuinfo           --------------------------
	.section	.note.nv.cuinfo,"",@"SHT_NOTE"
	.sectionflags	@"SHF_NOTE_NV_CUINFO"
        /*0018*/ 	.short	0x0002
        /*001a*/ 	.short	0x0064
        /*001c*/ 	.short	0x0082
	.zero		2


//--------------------- .nv.info                  --------------------------
	.section	.nv.info,"",@"SHT_CUDA_INFO"
	.align	4


	//----- nvinfo : EIATTR_REGCOUNT
	.align		4
        /*0000*/ 	.byte	0x04, 0x2f
        /*0002*/ 	.short	(.L_1 - .L_0)
	.align		4
.L_0:
        /*0004*/ 	.word	index@(_Z20buildBlockHistKernelPKjiiPj)
        /*0008*/ 	.word	0x0000000e


	//----- nvinfo : EIATTR_FRAME_SIZE
	.align		4
.L_1:
        /*000c*/ 	.byte	0x04, 0x11
        /*000e*/ 	.short	(.L_3 - .L_2)
	.align		4
.L_2:
        /*0010*/ 	.word	index@(_Z20buildBlockHistKernelPKjiiPj)
        /*0014*/ 	.word	0x00000000


	//----- nvinfo : EIATTR_REGCOUNT
	.align		4
.L_3:
        /*0018*/ 	.byte	0x04, 0x2f
        /*001a*/ 	.short	(.L_5 - .L_4)
	.align		4
.L_4:
        /*001c*/ 	.word	index@(_Z13scatterKernelPKjPjiiS0_)
        /*0020*/ 	.word	0x00000018


	//----- nvinfo : EIATTR_FRAME_SIZE
	.align		4
.L_5:
        /*0024*/ 	.byte	0x04, 0x11
        /*0026*/ 	.short	(.L_7 - .L_6)
	.align		4
.L_6:
        /*0028*/ 	.word	index@(_Z13scatterKernelPKjPjiiS0_)
        /*002c*/ 	.word	0x00000000


	//----- nvinfo : EIATTR_MIN_STACK_SIZE
	.align		4
.L_7:
        /*0030*/ 	.byte	0x04, 0x12
        /*0032*/ 	.short	(.L_9 - .L_8)
	.align		4
.L_8:
        /*0034*/ 	.word	index@(_Z13scatterKernelPKjPjiiS0_)
        /*0038*/ 	.word	0x00000000


	//----- nvinfo : EIATTR_MIN_STACK_SIZE
	.align		4
.L_9:
        /*003c*/ 	.byte	0x04, 0x12
        /*003e*/ 	.short	(.L_11 - .L_10)
	.align		4
.L_10:
        /*0040*/ 	.word	index@(_Z20buildBlockHistKernelPKjiiPj)
        /*0044*/ 	.word	0x00000000
.L_11:


//--------------------- .nv.compat                --------------------------
	.section	.nv.compat,"",@"SHT_CUDA_COMPAT_INFO"
	.align	4
        /*0000*/ 	.byte	0x02, 0x09, 0x00, 0x00, 0x02, 0x02, 0x01, 0x00, 0x02, 0x05, 0x05, 0x00, 0x03, 0x07, 0x01, 0x01
        /*0010*/ 	.byte	0x02, 0x03, 0x00, 0x00, 0x02, 0x06, 0x01, 0x00, 0x04, 0x0b, 0x08, 0x00, 0x09, 0x00, 0x00, 0x00
        /*0020*/ 	.byte	0x00, 0x00, 0x00, 0x00


//--------------------- .nv.info._Z13scatterKernelPKjPjiiS0_ --------------------------
	.section	.nv.info._Z13scatterKernelPKjPjiiS0_,"",@"SHT_CUDA_INFO"
	.sectionflags	@""
	.align	4


	//----- nvinfo : EIATTR_CUDA_API_VERSION
	.align		4
        /*0000*/ 	.byte	0x04, 0x37
        /*0002*/ 	.short	(.L_13 - .L_12)
.L_12:
        /*0004*/ 	.word	0x00000082


	//----- nvinfo : EIATTR_KPARAM_INFO
	.align		4
.L_13:
        /*0008*/ 	.byte	0x04, 0x17
        /*000a*/ 	.short	(.L_15 - .L_14)
.L_14:
        /*000c*/ 	.word	0x00000000
        /*0010*/ 	.short	0x0004
        /*0012*/ 	.short	0x0018
        /*0014*/ 	.byte	0x00, 0xf5, 0x21, 0x00


	//----- nvinfo : EIATTR_KPARAM_INFO
	.align		4
.L_15:
        /*0018*/ 	.byte	0x04, 0x17
        /*001a*/ 	.short	(.L_17 - .L_16)
.L_16:
        /*001c*/ 	.word	0x00000000
        /*0020*/ 	.short	0x0003
        /*0022*/ 	.short	0x0014
        /*0024*/ 	.byte	0x00, 0xf0, 0x11, 0x00


	//----- nvinfo : EIATTR_KPARAM_INFO
	.align		4
.L_17:
        /*0028*/ 	.byte	0x04, 0x17
        /*002a*/ 	.short	(.L_19 - .L_18)
.L_18:
        /*002c*/ 	.word	0x00000000
        /*0030*/ 	.short	0x0002
        /*0032*/ 	.short	0x0010
        /*0034*/ 	.byte	0x00, 0xf0, 0x11, 0x00


	//----- nvinfo : EIATTR_KPARAM_INFO
	.align		4
.L_19:
        /*0038*/ 	.byte	0x04, 0x17
        /*003a*/ 	.short	(.L_21 - .L_20)
.L_20:
        /*003c*/ 	.word	0x00000000
        /*0040*/ 	.short	0x0001
        /*0042*/ 	.short	0x0008
        /*0044*/ 	.byte	0x00, 0xf5, 0x21, 0x00


	//----- nvinfo : EIATTR_KPARAM_INFO
	.align		4
.L_21:
        /*0048*/ 	.byte	0x04, 0x17
        /*004a*/ 	.short	(.L_23 - .L_22)
.L_22:
        /*004c*/ 	.word	0x00000000
        /*0050*/ 	.short	0x0000
        /*0052*/ 	.short	0x0000
        /*0054*/ 	.byte	0x00, 0xf5, 0x21, 0x00


	//----- nvinfo : EIATTR_SPARSE_MMA_MASK
	.align		4
.L_23:
        /*0058*/ 	.byte	0x03, 0x50
        /*005a*/ 	.short	0x0000


	//----- nvinfo : EIATTR_MAXREG_COUNT
	.align		4
        /*005c*/ 	.byte	0x03, 0x1b
        /*005e*/ 	.short	0x00ff


	//----- nvinfo : EIATTR_NUM_BARRIERS
	.align		4
        /*0060*/ 	.byte	0x02, 0x4c
        /*0062*/ 	.byte	0x01
	.zero		1


	//----- nvinfo : EIATTR_MERCURY_ISA_VERSION
	.align		4
        /*0064*/ 	.byte	0x03, 0x5f
        /*0066*/ 	.short	0x0101


	//----- nvinfo : EIATTR_VRC_CTA_INIT_COUNT
	.align		4
        /*0068*/ 	.byte	0x02, 0x4a
	.zero		1
	.zero		1


	//----- nvinfo : EIATTR_EXIT_INSTR_OFFSETS
	.align		4
        /*006c*/ 	.byte	0x04, 0x1c
        /*006e*/ 	.short	(.L_25 - .L_24)


	//   ....[0]....
.L_24:
        /*0070*/ 	.word	0x000004a0


	//   ....[1]....
        /*0074*/ 	.word	0x00000710


	//   ....[2]....
        /*0078*/ 	.word	0x00000b90


	//----- nvinfo : EIATTR_CRS_STACK_SIZE
	.align		4
.L_25:
        /*007c*/ 	.byte	0x04, 0x1e
        /*007e*/ 	.short	(.L_27 - .L_26)
.L_26:
        /*0080*/ 	.word	0x00000000


	//----- nvinfo : EIATTR_CBANK_PARAM_SIZE
	.align		4
.L_27:
        /*0084*/ 	.byte	0x03, 0x19
        /*0086*/ 	.short	0x0020


	//----- nvinfo : EIATTR_PARAM_CBANK
	.align		4
        /*0088*/ 	.byte	0x04, 0x0a
        /*008a*/ 	.short	(.L_29 - .L_28)
	.align		4
.L_28:
        /*008c*/ 	.word	index@(.nv.constant0._Z13scatterKernelPKjPjiiS0_)
        /*0090*/ 	.short	0x0380
        /*0092*/ 	.short	0x0020


	//----- nvinfo : EIATTR_SW_WAR
	.align		4
.L_29:
        /*0094*/ 	.byte	0x04, 0x36
        /*0096*/ 	.short	(.L_31 - .L_30)
.L_30:
        /*0098*/ 	.word	0x00000008
.L_31:


//--------------------- .nv.info._Z20buildBlockHistKernelPKjiiPj --------------------------
	.section	.nv.info._Z20buildBlockHistKernelPKjiiPj,"",@"SHT_CUDA_INFO"
	.sectionflags	@""
	.align	4


	//----- nvinfo : EIATTR_CUDA_API_VERSION
	.align		4
        /*0000*/ 	.byte	0x04, 0x37
        /*0002*/ 	.short	(.L_33 - .L_32)
.L_32:
        /*0004*/ 	.word	0x00000082


	//----- nvinfo : EIATTR_KPARAM_INFO
	.align		4
.L_33:
        /*0008*/ 	.byte	0x04, 0x17
        /*000a*/ 	.short	(.L_35 - .L_34)
.L_34:
        /*000c*/ 	.word	0x00000000
        /*0010*/ 	.short	0x0003
        /*0012*/ 	.short	0x0010
        /*0014*/ 	.byte	0x00, 0xf5, 0x21, 0x00


	//----- nvinfo : EIATTR_KPARAM_INFO
	.align		4
.L_35:
        /*0018*/ 	.byte	0x04, 0x17
        /*001a*/ 	.short	(.L_37 - .L_36)
.L_36:
        /*001c*/ 	.word	0x00000000
        /*0020*/ 	.short	0x0002
        /*0022*/ 	.short	0x000c
        /*0024*/ 	.byte	0x00, 0xf0, 0x11, 0x00


	//----- nvinfo : EIATTR_KPARAM_INFO
	.align		4
.L_37:
        /*0028*/ 	.byte	0x04, 0x17
        /*002a*/ 	.short	(.L_39 - .L_38)
.L_38:
        /*002c*/ 	.word	0x00000000
        /*0030*/ 	.short	0x0001
        /*0032*/ 	.short	0x0008
        /*0034*/ 	.byte	0x00, 0xf0, 0x11, 0x00


	//----- nvinfo : EIATTR_KPARAM_INFO
	.align		4
.L_39:
        /*0038*/ 	.byte	0x04, 0x17
        /*003a*/ 	.short	(.L_41 - .L_40)
.L_40:
        /*003c*/ 	.word	0x00000000
        /*0040*/ 	.short	0x0000
        /*0042*/ 	.short	0x0000
        /*0044*/ 	.byte	0x00, 0xf5, 0x21, 0x00


	//----- nvinfo : EIATTR_SPARSE_MMA_MASK
	.align		4
.L_41:
        /*0048*/ 	.byte	0x03, 0x50
        /*004a*/ 	.short	0x0000


	//----- nvinfo : EIATTR_MAXREG_COUNT
	.align		4
        /*004c*/ 	.byte	0x03, 0x1b
        /*004e*/ 	.short	0x00ff


	//----- nvinfo : EIATTR_NUM_BARRIERS
	.align		4
        /*0050*/ 	.byte	0x02, 0x4c
        /*0052*/ 	.byte	0x01
	.zero		1


	//----- nvinfo : EIATTR_MERCURY_ISA_VERSION
	.align		4
        /*0054*/ 	.byte	0x03, 0x5f
        /*0056*/ 	.short	0x0101


	//----- nvinfo : EIATTR_VRC_CTA_INIT_COUNT
	.align		4
        /*0058*/ 	.byte	0x02, 0x4a
	.zero		1
	.zero		1


	//----- nvinfo : EIATTR_EXIT_INSTR_OFFSETS
	.align		4
        /*005c*/ 	.byte	0x04, 0x1c
        /*005e*/ 	.short	(.L_43 - .L_42)


	//   ....[0]....
.L_42:
        /*0060*/ 	.word	0x00000580


	//   ....[1]....
        /*0064*/ 	.word	0x00000610


	//----- nvinfo : EIATTR_CRS_STACK_SIZE
	.align		4
.L_43:
        /*0068*/ 	.byte	0x04, 0x1e
        /*006a*/ 	.short	(.L_45 - .L_44)
.L_44:
        /*006c*/ 	.word	0x00000000


	//----- nvinfo : EIATTR_CBANK_PARAM_SIZE
	.align		4
.L_45:
        /*0070*/ 	.byte	0x03, 0x19
        /*0072*/ 	.short	0x0018


	//----- nvinfo : EIATTR_PARAM_CBANK
	.align		4
        /*0074*/ 	.byte	0x04, 0x0a
        /*0076*/ 	.short	(.L_47 - .L_46)
	.align		4
.L_46:
        /*0078*/ 	.word	index@(.nv.constant0._Z20buildBlockHistKernelPKjiiPj)
        /*007c*/ 	.short	0x0380
        /*007e*/ 	.short	0x0018


	//----- nvinfo : EIATTR_SW_WAR
	.align		4
.L_47:
        /*0080*/ 	.byte	0x04, 0x36
        /*0082*/ 	.short	(.L_49 - .L_48)
.L_48:
        /*0084*/ 	.word	0x00000008
.L_49:


//--------------------- .nv.callgraph             --------------------------
	.section	.nv.callgraph,"",@"SHT_CUDA_CALLGRAPH"
	.align	4
	.sectionentsize	8
	.align		4
        /*0000*/ 	.word	0x00000000
	.align		4
        /*0004*/ 	.word	0xffffffff
	.align		4
        /*0008*/ 	.word	0x00000000
	.align		4
        /*000c*/ 	.word	0xfffffffe
	.align		4
        /*0010*/ 	.word	0x00000000
	.align		4
        /*0014*/ 	.word	0xfffffffd
	.align		4
        /*0018*/ 	.word	0x00000000
	.align		4
        /*001c*/ 	.word	0xfffffffc


//--------------------- .text._Z13scatterKernelPKjPjiiS0_ --------------------------
	.section	.text._Z13scatterKernelPKjPjiiS0_,"ax",@progbits
	.align	128
        .global         _Z13scatterKernelPKjPjiiS0_
        .type           _Z13scatterKernelPKjPjiiS0_,@function
        .size           _Z13scatterKernelPKjPjiiS0_,(.L_x_19 - _Z13scatterKernelPKjPjiiS0_)
        .other          _Z13scatterKernelPKjPjiiS0_,@"STO_CUDA_ENTRY STV_DEFAULT"
_Z13scatterKernelPKjPjiiS0_:
.text._Z13scatterKernelPKjPjiiS0_:
[----:B------:R-:W-:Y:S01]  /*0000*/  LDC R1, c[0x0][0x37c] ;  /* 0x0000df00ff017b82 */ /* 0x000fe20000000800 */
[----:B------:R-:W0:Y:S07]  /*0010*/  S2R R2, SR_TID.X ;  /* 0x0000000000027919 */ /* 0x000e2e0000002100 */
[----:B------:R-:W1:Y:S01]  /*0020*/  LDC R5, c[0x0][0x390] ;  /* 0x0000e400ff057b82 */ /* 0x000e620000000800 */
[----:B------:R-:W-:Y:S01]  /*0030*/  BSSY.RECONVERGENT B0, `(.L_x_0) ;  /* 0x0000043000007945 */ /* 0x000fe20003800200 */
[----:B------:R-:W2:Y:S01]  /*0040*/  S2R R0, SR_CTAID.X ;  /* 0x0000000000007919 */ /* 0x000ea20000002500 */
[----:B0-----:R-:W-:Y:S01]  /*0050*/  ISETP.GT.U32.AND P0, PT, R2, 0xff, PT ;  /* 0x000000ff0200780c */ /* 0x001fe20003f04070 */
[----:B--2---:R-:W-:-:S05]  /*0060*/  IMAD.SHL.U32 R0, R0, 0x100, RZ ;  /* 0x0000010000007824 */ /* 0x004fca00078e00ff */
[----:B-1----:R-:W-:-:S07]  /*0070*/  VIADDMNMX R3, R0, 0x100, R5, PT ;  /* 0x0000010000037846 */ /* 0x002fce0003800105 */
[----:B------:R-:W-:Y:S05]  /*0080*/  @P0 BRA `(.L_x_1) ;  /* 0x0000000000f40947 */ /* 0x000fea0003800000 */
[----:B------:R-:W0:Y:S01]  /*0090*/  LDC R7, c[0x0][0x360] ;  /* 0x0000d800ff077b82 */ /* 0x000e220000000800 */
[----:B------:R-:W-:Y:S01]  /*00a0*/  BSSY.RECONVERGENT B1, `(.L_x_2) ;  /* 0x000002b000017945 */ /* 0x000fe20003800200 */
[----:B0-----:R-:W0:Y:S01]  /*00b0*/  I2F.U32.RP R10, R7 ;  /* 0x00000007000a7306 */ /* 0x001e220000209000 */
[----:B------:R-:W-:Y:S02]  /*00c0*/  IADD3 R4, PT, PT, R2, R7, RZ ;  /* 0x0000000702047210 */ /* 0x000fe40007ffe0ff */
[----:B------:R-:W-:Y:S02]  /*00d0*/  ISETP.NE.U32.AND P2, PT, R7, RZ, PT ;  /* 0x000000ff0700720c */ /* 0x000fe40003f45070 */
[C---:B------:R-:W-:Y:S02]  /*00e0*/  ISETP.GE.U32.AND P0, PT, R4.reuse, 0x100, PT ;  /* 0x000001000400780c */ /* 0x040fe40003f06070 */
[----:B------:R-:W-:Y:S01]  /*00f0*/  VIMNMX.U32 R11, PT, PT, R4, 0x100, !PT ;  /* 0x00000100040b7848 */ /* 0x000fe20007fe0000 */
[----:B0-----:R-:W0:Y:S02]  /*0100*/  MUFU.RCP R10, R10 ;  /* 0x0000000a000a7308 */ /* 0x001e240000001000 */
[----:B0-----:R-:W-:-:S06]  /*0110*/  VIADD R8, R10, 0xffffffe ;  /* 0x0ffffffe0a087836 */ /* 0x001fcc0000000000 */
[----:B------:R0:W1:Y:S02]  /*0120*/  F2I.FTZ.U32.TRUNC.NTZ R9, R8 ;  /* 0x0000000800097305 */ /* 0x000064000021f000 */
[----:B0-----:R-:W-:Y:S02]  /*0130*/  IMAD.MOV.U32 R8, RZ, RZ, RZ ;  /* 0x000000ffff087224 */ /* 0x001fe400078e00ff */
[----:B-1----:R-:W-:-:S04]  /*0140*/  IMAD.MOV R6, RZ, RZ, -R9 ;  /* 0x000000ffff067224 */ /* 0x002fc800078e0a09 */
[----:B------:R-:W-:Y:S01]  /*0150*/  IMAD R13, R6, R7, RZ ;  /* 0x00000007060d7224 */ /* 0x000fe200078e02ff */
[----:B------:R-:W-:-:S03]  /*0160*/  SEL R6, RZ, 0x1, P0 ;  /* 0x00000001ff067807 */ /* 0x000fc60000000000 */
[----:B------:R-:W-:Y:S01]  /*0170*/  IMAD.HI.U32 R9, R9, R13, R8 ;  /* 0x0000000d09097227 */ /* 0x000fe200078e0008 */
[----:B------:R-:W-:-:S05]  /*0180*/  IADD3 R4, PT, PT, R11, -R4, -R6 ;  /* 0x800000040b047210 */ /* 0x000fca0007ffe806 */
[----:B------:R-:W-:-:S04]  /*0190*/  IMAD.HI.U32 R9, R9, R4, RZ ;  /* 0x0000000409097227 */ /* 0x000fc800078e00ff */
[----:B------:R-:W-:-:S04]  /*01a0*/  IMAD.MOV R8, RZ, RZ, -R9 ;  /* 0x000000ffff087224 */ /* 0x000fc800078e0a09 */
[----:B------:R-:W-:-:S05]  /*01b0*/  IMAD R4, R7, R8, R4 ;  /* 0x0000000807047224 */ /* 0x000fca00078e0204 */
[----:B------:R-:W-:-:S13]  /*01c0*/  ISETP.GE.U32.AND P0, PT, R4, R7, PT ;  /* 0x000000070400720c */ /* 0x000fda0003f06070 */
[----:B------:R-:W-:Y:S01]  /*01d0*/  @P0 IMAD.IADD R4, R4, 0x1, -R7 ;  /* 0x0000000104040824 */ /* 0x000fe200078e0a07 */
[----:B------:R-:W-:-:S04]  /*01e0*/  @P0 IADD3 R9, PT, PT, R9, 0x1, RZ ;  /* 0x0000000109090810 */ /* 0x000fc80007ffe0ff */
[----:B------:R-:W-:-:S13]  /*01f0*/  ISETP.GE.U32.AND P1, PT, R4, R7, PT ;  /* 0x000000070400720c */ /* 0x000fda0003f26070 */
[----:B------:R-:W-:Y:S01]  /*0200*/  @P1 VIADD R9, R9, 0x1 ;  /* 0x0000000109091836 */ /* 0x000fe20000000000 */
[----:B------:R-:W-:-:S05]  /*0210*/  @!P2 LOP3.LUT R9, RZ, R7, RZ, 0x33, !PT ;  /* 0x00000007ff09a212 */ /* 0x000fca00078e33ff */
[----:B------:R-:W-:-:S05]  /*0220*/  IMAD.IADD R6, R6, 0x1, R9 ;  /* 0x0000000106067824 */ /* 0x000fca00078e0209 */
[C---:B------:R-:W-:Y:S02]  /*0230*/  LOP3.LUT R4, R6.reuse, 0x3, RZ, 0xc0, !PT ;  /* 0x0000000306047812 */ /* 0x040fe400078ec0ff */
[----:B------:R-:W-:Y:S02]  /*0240*/  ISETP.GE.U32.AND P1, PT, R6, 0x3, PT ;  /* 0x000000030600780c */ /* 0x000fe40003f26070 */
[----:B------:R-:W-:Y:S01]  /*0250*/  ISETP.NE.AND P0, PT, R4, 0x3, PT ;  /* 0x000000030400780c */ /* 0x000fe20003f05270 */
[----:B------:R-:W-:-:S12]  /*0260*/  IMAD.MOV.U32 R4, RZ, RZ, R2 ;  /* 0x000000ffff047224 */ /* 0x000fd800078e0002 */
[----:B------:R-:W-:Y:S05]  /*0270*/  @!P0 BRA `(.L_x_3) ;  /* 0x0000000000348947 */ /* 0x000fea0003800000 */
[----:B------:R-:W0:Y:S01]  /*0280*/  S2UR UR5, SR_CgaCtaId ;  /* 0x00000000000579c3 */ /* 0x000e220000008800 */
[----:B------:R-:W-:Y:S01]  /*0290*/  IADD3 R6, PT, PT, R6, 0x1, RZ ;  /* 0x0000000106067810 */ /* 0x000fe20007ffe0ff */
[----:B------:R-:W-:-:S03]  /*02a0*/  UMOV UR4, 0x400 ;  /* 0x0000040000047882 */ /* 0x000fc60000000000 */
[----:B------:R-:W-:-:S05]  /*02b0*/  LOP3.LUT R6, R6, 0x3, RZ, 0xc0, !PT ;  /* 0x0000000306067812 */ /* 0x000fca00078ec0ff */
[----:B------:R-:W-:Y:S02]  /*02c0*/  IMAD R4, R6, R7, R2 ;  /* 0x0000000706047224 */ /* 0x000fe400078e0202 */
[----:B------:R-:W-:Y:S01]  /*02d0*/  IMAD.MOV R8, RZ, RZ, -R6 ;  /* 0x000000ffff087224 */ /* 0x000fe200078e0a06 */
[----:B0-----:R-:W-:-:S06]  /*02e0*/  ULEA UR4, UR5, UR4, 0x18 ;  /* 0x0000000405047291 */ /* 0x001fcc000f8ec0ff */
[----:B------:R-:W-:-:S07]  /*02f0*/  LEA R6, R2, UR4, 0x2 ;  /* 0x0000000402067c11 */ /* 0x000fce000f8e10ff */
.L_x_4:
[----:B------:R-:W-:Y:S01]  /*0300*/  VIADD R8, R8, 0x1 ;  /* 0x0000000108087836 */ /* 0x000fe20000000000 */
[----:B------:R0:W-:Y:S04]  /*0310*/  STS [R6], RZ ;  /* 0x000000ff06007388 */ /* 0x0001e80000000800 */
[----:B------:R-:W-:Y:S01]  /*0320*/  ISETP.NE.AND P0, PT, R8, RZ, PT ;  /* 0x000000ff0800720c */ /* 0x000fe20003f05270 */
[----:B0-----:R-:W-:-:S12]  /*0330*/  IMAD R6, R7, 0x4, R6 ;  /* 0x0000000407067824 */ /* 0x001fd800078e0206 */
[----:B------:R-:W-:Y:S05]  /*0340*/  @P0 BRA `(.L_x_4) ;  /* 0xfffffffc00ec0947 */ /* 0x000fea000383ffff */
.L_x_3:
[----:B------:R-:W-:Y:S05]  /*0350*/  BSYNC.RECONVERGENT B1 ;  /* 0x0000000000017941 */ /* 0x000fea0003800200 */
.L_x_2:
[----:B------:R-:W-:Y:S05]  /*0360*/  @!P1 BRA `(.L_x_1) ;  /* 0x00000000003c9947 */ /* 0x000fea0003800000 */
[----:B------:R-:W0:Y:S01]  /*0370*/  S2UR UR5, SR_CgaCtaId ;  /* 0x00000000000579c3 */ /* 0x000e220000008800 */
[----:B------:R-:W-:Y:S02]  /*0380*/  UMOV UR4, 0x400 ;  /* 0x0000040000047882 */ /* 0x000fe40000000000 */
[----:B0-----:R-:W-:-:S06]  /*0390*/  ULEA UR4, UR5, UR4, 0x18 ;  /* 0x0000000405047291 */ /* 0x001fcc000f8ec0ff */
[----:B------:R-:W-:-:S07]  /*03a0*/  LEA R6, R4, UR4, 0x2 ;  /* 0x0000000404067c11 */ /* 0x000fce000f8e10ff */
.L_x_5:
[C---:B------:R-:W-:Y:S01]  /*03b0*/  LEA R8, R7.reuse, R6, 0x2 ;  /* 0x0000000607087211 */ /* 0x040fe200078e10ff */
[C-C-:B------:R-:W-:Y:S01]  /*03c0*/  IMAD R9, R7.reuse, 0x8, R6.reuse ;  /* 0x0000000807097824 */ /* 0x140fe200078e0206 */
[----:B------:R0:W-:Y:S01]  /*03d0*/  STS [R6], RZ ;  /* 0x000000ff06007388 */ /* 0x0001e20000000800 */
[C---:B------:R-:W-:Y:S02]  /*03e0*/  IMAD R10, R7.reuse, 0xc, R6 ;  /* 0x0000000c070a7824 */ /* 0x040fe400078e0206 */
[C---:B------:R-:W-:Y:S01]  /*03f0*/  IMAD R4, R7.reuse, 0x4, R4 ;  /* 0x0000000407047824 */ /* 0x040fe200078e0204 */
[----:B------:R1:W-:Y:S04]  /*0400*/  STS [R8], RZ ;  /* 0x000000ff08007388 */ /* 0x0003e80000000800 */
[----:B------:R1:W-:Y:S01]  /*0410*/  STS [R9], RZ ;  /* 0x000000ff09007388 */ /* 0x0003e20000000800 */
[----:B------:R-:W-:Y:S01]  /*0420*/  ISETP.GE.U32.AND P0, PT, R4, 0x100, PT ;  /* 0x000001000400780c */ /* 0x000fe20003f06070 */
[----:B0-----:R-:W-:-:S02]  /*0430*/  IMAD R6, R7, 0x10, R6 ;  /* 0x0000001007067824 */ /* 0x001fc400078e0206 */
[----:B------:R1:W-:Y:S10]  /*0440*/  STS [R10], RZ ;  /* 0x000000ff0a007388 */ /* 0x0003f40000000800 */
[----:B-1----:R-:W-:Y:S05]  /*0450*/  @!P0 BRA `(.L_x_5) ;  /* 0xfffffffc00d48947 */ /* 0x002fea000383ffff */
.L_x_1:
[----:B------:R-:W-:Y:S05]  /*0460*/  BSYNC.RECONVERGENT B0 ;  /* 0x0000000000007941 */ /* 0x000fea0003800200 */
.L_x_0:
[----:B------:R-:W-:Y:S01]  /*0470*/  BAR.SYNC.DEFER_BLOCKING 0x0 ;  /* 0x0000000000007b1d */ /* 0x000fe20000010000 */
[----:B------:R-:W-:-:S04]  /*0480*/  ISETP.GE.AND P0, PT, R0, R5, PT ;  /* 0x000000050000720c */ /* 0x000fc80003f06270 */
[----:B------:R-:W-:-:S13]  /*0490*/  ISETP.NE.OR P0, PT, R2, RZ, P0 ;  /* 0x000000ff0200720c */ /* 0x000fda0000705670 */
[----:B------:R-:W-:Y:S05]  /*04a0*/  @P0 EXIT ;  /* 0x000000000000094d */ /* 0x000fea0003800000 */
[C---:B------:R-:W-:Y:S01]  /*04b0*/  VIADDMNMX R5, R0.reuse, 0x1, R3, !PT ;  /* 0x0000000100057846 */ /* 0x040fe20007800103 */
[----:B------:R-:W0:Y:S03]  /*04c0*/  LDCU.64 UR6, c[0x0][0x358] ;  /* 0x00006b00ff0677ac */ /* 0x000e260008000a00 */
[----:B------:R-:W-:Y:S02]  /*04d0*/  LOP3.LUT P1, R9, R5, 0x3, RZ, 0xc0, !PT ;  /* 0x0000000305097812 */ /* 0x000fe4000782c0ff */
[----:B------:R-:W-:-:S04]  /*04e0*/  IADD3 R2, PT, PT, R0, -R5, RZ ;  /* 0x8000000500027210 */ /* 0x000fc80007ffe0ff */
[----:B------:R-:W-:Y:S01]  /*04f0*/  ISETP.GT.U32.AND P0, PT, R2, -0x4, PT ;  /* 0xfffffffc0200780c */ /* 0x000fe20003f04070 */
[----:B------:R-:W-:-:S06]  /*0500*/  IMAD.MOV.U32 R2, RZ, RZ, R0 ;  /* 0x000000ffff027224 */ /* 0x000fcc00078e0000 */
[----:B------:R-:W-:Y:S06]  /*0510*/  @!P1 BRA `(.L_x_6) ;  /* 0x00000000007c9947 */ /* 0x000fec0003800000 */
[----:B------:R-:W1:Y:S01]  /*0520*/  LDC.64 R10, c[0x0][0x380] ;  /* 0x0000e000ff0a7b82 */ /* 0x000e620000000a00 */
[----:B------:R-:W-:Y:S01]  /*0530*/  IMAD.IADD R2, R0, 0x1, R9 ;  /* 0x0000000100027824 */ /* 0x000fe200078e0209 */
[----:B------:R-:W-:Y:S01]  /*0540*/  IADD3 R9, PT, PT, -R9, RZ, RZ ;  /* 0x000000ff09097210 */ /* 0x000fe20007ffe1ff */
[----:B------:R-:W-:-:S05]  /*0550*/  UMOV UR4, 0x400 ;  /* 0x0000040000047882 */ /* 0x000fca0000000000 */
[----:B------:R-:W2:Y:S08]  /*0560*/  S2UR UR5, SR_CgaCtaId ;  /* 0x00000000000579c3 */ /* 0x000eb00000008800 */
[----:B------:R-:W3:Y:S08]  /*0570*/  LDC R8, c[0x0][0x394] ;  /* 0x0000e500ff087b82 */ /* 0x000ef00000000800 */
[----:B------:R-:W4:Y:S01]  /*0580*/  LDC.64 R4, c[0x0][0x398] ;  /* 0x0000e600ff047b82 */ /* 0x000f220000000a00 */
[----:B-1----:R-:W-:-:S04]  /*0590*/  IMAD.WIDE.U32 R10, R0, 0x4, R10 ;  /* 0x00000004000a7825 */ /* 0x002fc800078e000a */
[----:B------:R-:W-:-:S03]  /*05a0*/  IMAD.MOV.U32 R21, RZ, RZ, R11 ;  /* 0x000000ffff157224 */ /* 0x000fc600078e000b */
[----:B------:R-:W1:Y:S01]  /*05b0*/  LDC.64 R6, c[0x0][0x388] ;  /* 0x0000e200ff067b82 */ /* 0x000e620000000a00 */
[----:B--2---:R-:W-:-:S12]  /*05c0*/  ULEA UR4, UR5, UR4, 0x18 ;  /* 0x0000000405047291 */ /* 0x004fd8000f8ec0ff */
.L_x_7:
[----:B0-----:R-:W-:-:S06]  /*05d0*/  IMAD.MOV.U32 R11, RZ, RZ, R21 ;  /* 0x000000ffff0b7224 */ /* 0x001fcc00078e0015 */
[----:B0-----:R-:W3:Y:S02]  /*05e0*/  LDG.E R11, desc[UR6][R10.64] ;  /* 0x000000060a0b7981 */ /* 0x001ee4000c1e1900 */
[----:B---3--:R-:W-:-:S04]  /*05f0*/  SHF.R.U32.HI R14, RZ, R8, R11 ;  /* 0x00000008ff0e7219 */ /* 0x008fc8000001160b */
[----:B------:R-:W-:-:S05]  /*0600*/  LOP3.LUT R13, R14, 0xff, RZ, 0xc0, !PT ;  /* 0x000000ff0e0d7812 */ /* 0x000fca00078ec0ff */
[----:B------:R-:W-:-:S04]  /*0610*/  IMAD.IADD R13, R0, 0x1, R13 ;  /* 0x00000001000d7824 */ /* 0x000fc800078e020d */
[----:B----4-:R-:W-:-:S06]  /*0620*/  IMAD.WIDE.U32 R12, R13, 0x4, R4 ;  /* 0x000000040d0c7825 */ /* 0x010fcc00078e0004 */
[----:B------:R-:W2:Y:S01]  /*0630*/  LDG.E R12, desc[UR6][R12.64] ;  /* 0x000000060c0c7981 */ /* 0x000ea2000c1e1900 */
[----:B------:R-:W-:Y:S01]  /*0640*/  IMAD.SHL.U32 R14, R14, 0x4, RZ ;  /* 0x000000040e0e7824 */ /* 0x000fe200078e00ff */
[----:B------:R-:W-:Y:S01]  /*0650*/  IADD3 R10, P2, PT, R10, 0x4, RZ ;  /* 0x000000040a0a7810 */ /* 0x000fe20007f5e0ff */
[----:B------:R-:W-:-:S03]  /*0660*/  VIADD R9, R9, 0x1 ;  /* 0x0000000109097836 */ /* 0x000fc60000000000 */
[----:B------:R-:W-:Y:S02]  /*0670*/  LOP3.LUT R16, R14, 0x3fc, RZ, 0xc0, !PT ;  /* 0x000003fc0e107812 */ /* 0x000fe400078ec0ff */
[----:B------:R-:W-:Y:S02]  /*0680*/  ISETP.NE.AND P1, PT, R9, RZ, PT ;  /* 0x000000ff0900720c */ /* 0x000fe40003f25270 */
[----:B------:R-:W-:Y:S01]  /*0690*/  IADD3.X R21, PT, PT, RZ, R21, RZ, P2, !PT ;  /* 0x00000015ff157210 */ /* 0x000fe200017fe4ff */
[----:B------:R-:W0:Y:S02]  /*06a0*/  LDS R15, [R16+UR4] ;  /* 0x00000004100f7984 */ /* 0x000e240008000800 */
[----:B0-----:R-:W-:-:S05]  /*06b0*/  VIADD R19, R15, 0x1 ;  /* 0x000000010f137836 */ /* 0x001fca0000000000 */
[----:B------:R0:W-:Y:S01]  /*06c0*/  STS [R16+UR4], R19 ;  /* 0x0000001310007988 */ /* 0x0001e20008000804 */
[----:B--2---:R-:W-:-:S05]  /*06d0*/  IADD3 R17, PT, PT, R12, R15, RZ ;  /* 0x0000000f0c117210 */ /* 0x004fca0007ffe0ff */
[----:B-1----:R-:W-:-:S05]  /*06e0*/  IMAD.WIDE.U32 R14, R17, 0x4, R6 ;  /* 0x00000004110e7825 */ /* 0x002fca00078e0006 */
[----:B------:R0:W-:Y:S01]  /*06f0*/  STG.E desc[UR6][R14.64], R11 ;  /* 0x0000000b0e007986 */ /* 0x0001e2000c101906 */
[----:B------:R-:W-:Y:S05]  /*0700*/  @P1 BRA `(.L_x_7) ;  /* 0xfffffffc00b01947 */ /* 0x000fea000383ffff */
.L_x_6:
[----:B0-----:R-:W-:Y:S05]  /*0710*/  @P0 EXIT ;  /* 0x000000000000094d */ /* 0x001fea0003800000 */
[----:B------:R-:W0:Y:S01]  /*0720*/  LDC.64 R8, c[0x0][0x380] ;  /* 0x0000e000ff087b82 */ /* 0x000e220000000a00 */
[----:B------:R-:W-:-:S07]  /*0730*/  UMOV UR4, 0x400 ;  /* 0x0000040000047882 */ /* 0x000fce0000000000 */
[----:B------:R-:W1:Y:S08]  /*0740*/  S2UR UR5, SR_CgaCtaId ;  /* 0x00000000000579c3 */ /* 0x000e700000008800 */
[----:B------:R-:W2:Y:S08]  /*0750*/  LDC R10, c[0x0][0x394] ;  /* 0x0000e500ff0a7b82 */ /* 0x000eb00000000800 */
[----:B------:R-:W3:Y:S01]  /*0760*/  LDC.64 R4, c[0x0][0x398] ;  /* 0x0000e600ff047b82 */ /* 0x000ee20000000a00 */
[----:B0-----:R-:W-:-:S03]  /*0770*/  IMAD.WIDE.U32 R8, R2, 0x4, R8 ;  /* 0x0000000402087825 */ /* 0x001fc600078e0008 */
[----:B------:R-:W-:-:S04]  /*0780*/  IADD3 R8, P0, PT, R8, 0x8, RZ ;  /* 0x0000000808087810 */ /* 0x000fc80007f1e0ff */
[----:B------:R-:W0:Y:S01]  /*0790*/  LDC.64 R6, c[0x0][0x388] ;  /* 0x0000e200ff067b82 */ /* 0x000e220000000a00 */
[----:B-1----:R-:W-:Y:S01]  /*07a0*/  ULEA UR4, UR5, UR4, 0x18 ;  /* 0x0000000405047291 */ /* 0x002fe2000f8ec0ff */
[----:B------:R-:W-:-:S11]  /*07b0*/  IMAD.X R9, RZ, RZ, R9, P0 ;  /* 0x000000ffff097224 */ /* 0x000fd600000e0609 */
.L_x_8:
[----:B-1----:R-:W2:Y:S02]  /*07c0*/  LDG.E R11, desc[UR6][R8.64+-0x8] ;  /* 0xfffff806080b7981 */ /* 0x002ea4000c1e1900 */
[----:B--2---:R-:W-:-:S04]  /*07d0*/  SHF.R.U32.HI R14, RZ, R10, R11 ;  /* 0x0000000aff0e7219 */ /* 0x004fc8000001160b */
[----:B------:R-:W-:-:S05]  /*07e0*/  LOP3.LUT R13, R14, 0xff, RZ, 0xc0, !PT ;  /* 0x000000ff0e0d7812 */ /* 0x000fca00078ec0ff */
[----:B------:R-:W-:-:S04]  /*07f0*/  IMAD.IADD R13, R0, 0x1, R13 ;  /* 0x00000001000d7824 */ /* 0x000fc800078e020d */
[----:B---3--:R-:W-:-:S06]  /*0800*/  IMAD.WIDE.U32 R12, R13, 0x4, R4 ;  /* 0x000000040d0c7825 */ /* 0x008fcc00078e0004 */
[----:B------:R-:W2:Y:S01]  /*0810*/  LDG.E R12, desc[UR6][R12.64] ;  /* 0x000000060c0c7981 */ /* 0x000ea2000c1e1900 */
[----:B------:R-:W-:-:S04]  /*0820*/  SHF.L.U32 R14, R14, 0x2, RZ ;  /* 0x000000020e0e7819 */ /* 0x000fc800000006ff */
[----:B------:R-:W-:-:S05]  /*0830*/  LOP3.LUT R16, R14, 0x3fc, RZ, 0xc0, !PT ;  /* 0x000003fc0e107812 */ /* 0x000fca00078ec0ff */
[----:B------:R-:W2:Y:S02]  /*0840*/  LDS R17, [R16+UR4] ;  /* 0x0000000410117984 */ /* 0x000ea40008000800 */
[----:B--2---:R-:W-:-:S04]  /*0850*/  IMAD.IADD R15, R12, 0x1, R17 ;  /* 0x000000010c0f7824 */ /* 0x004fc800078e0211 */
[----:B0-----:R-:W-:-:S05]  /*0860*/  IMAD.WIDE.U32 R14, R15, 0x4, R6 ;  /* 0x000000040f0e7825 */ /* 0x001fca00078e0006 */
[----:B------:R-:W-:Y:S04]  /*0870*/  STG.E desc[UR6][R14.64], R11 ;  /* 0x0000000b0e007986 */ /* 0x000fe8000c101906 */
[----:B------:R-:W2:Y:S01]  /*0880*/  LDG.E R19, desc[UR6][R8.64+-0x4] ;  /* 0xfffffc0608137981 */ /* 0x000ea2000c1e1900 */
[----:B------:R-:W-:-:S05]  /*0890*/  VIADD R17, R17, 0x1 ;  /* 0x0000000111117836 */ /* 0x000fca0000000000 */
[----:B------:R-:W-:Y:S01]  /*08a0*/  STS [R16+UR4], R17 ;  /* 0x0000001110007988 */ /* 0x000fe20008000804 */
[----:B--2---:R-:W-:-:S04]  /*08b0*/  SHF.R.U32.HI R18, RZ, R10, R19 ;  /* 0x0000000aff127219 */ /* 0x004fc80000011613 */
[----:B------:R-:W-:-:S05]  /*08c0*/  LOP3.LUT R21, R18, 0xff, RZ, 0xc0, !PT ;  /* 0x000000ff12157812 */ /* 0x000fca00078ec0ff */
[----:B------:R-:W-:-:S04]  /*08d0*/  IMAD.IADD R21, R0, 0x1, R21 ;  /* 0x0000000100157824 */ /* 0x000fc800078e0215 */
[----:B------:R-:W-:-:S06]  /*08e0*/  IMAD.WIDE.U32 R12, R21, 0x4, R4 ;  /* 0x00000004150c7825 */ /* 0x000fcc00078e0004 */
[----:B------:R-:W2:Y:S01]  /*08f0*/  LDG.E R12, desc[UR6][R12.64] ;  /* 0x000000060c0c7981 */ /* 0x000ea2000c1e1900 */
[----:B------:R-:W-:-:S04]  /*0900*/  SHF.L.U32 R18, R18, 0x2, RZ ;  /* 0x0000000212127819 */ /* 0x000fc800000006ff */
[----:B------:R-:W-:-:S05]  /*0910*/  LOP3.LUT R18, R18, 0x3fc, RZ, 0xc0, !PT ;  /* 0x000003fc12127812 */ /* 0x000fca00078ec0ff */
[----:B------:R-:W2:Y:S02]  /*0920*/  LDS R11, [R18+UR4] ;  /* 0x00000004120b7984 */ /* 0x000ea40008000800 */
[----:B--2---:R-:W-:-:S04]  /*0930*/  IMAD.IADD R15, R12, 0x1, R11 ;  /* 0x000000010c0f7824 */ /* 0x004fc800078e020b */
[----:B------:R-:W-:-:S05]  /*0940*/  IMAD.WIDE.U32 R14, R15, 0x4, R6 ;  /* 0x000000040f0e7825 */ /* 0x000fca00078e0006 */
[----:B------:R-:W-:Y:S04]  /*0950*/  STG.E desc[UR6][R14.64], R19 ;  /* 0x000000130e007986 */ /* 0x000fe8000c101906 */
[----:B------:R-:W2:Y:S01]  /*0960*/  LDG.E R21, desc[UR6][R8.64] ;  /* 0x0000000608157981 */ /* 0x000ea2000c1e1900 */
[----:B------:R-:W-:-:S05]  /*0970*/  VIADD R11, R11, 0x1 ;  /* 0x000000010b0b7836 */ /* 0x000fca0000000000 */
[----:B------:R-:W-:Y:S01]  /*0980*/  STS [R18+UR4], R11 ;  /* 0x0000000b12007988 */ /* 0x000fe20008000804 */
[----:B--2---:R-:W-:-:S04]  /*0990*/  SHF.R.U32.HI R20, RZ, R10, R21 ;  /* 0x0000000aff147219 */ /* 0x004fc80000011615 */
[----:B------:R-:W-:-:S04]  /*09a0*/  LOP3.LUT R13, R20, 0xff, RZ, 0xc0, !PT ;  /* 0x000000ff140d7812 */ /* 0x000fc800078ec0ff */
[----:B------:R-:W-:-:S05]  /*09b0*/  IADD3 R13, PT, PT, R0, R13, RZ ;  /* 0x0000000d000d7210 */ /* 0x000fca0007ffe0ff */
[----:B------:R-:W-:-:S06]  /*09c0*/  IMAD.WIDE.U32 R12, R13, 0x4, R4 ;  /* 0x000000040d0c7825 */ /* 0x000fcc00078e0004 */
[----:B------:R-:W2:Y:S01]  /*09d0*/  LDG.E R12, desc[UR6][R12.64] ;  /* 0x000000060c0c7981 */ /* 0x000ea2000c1e1900 */
[----:B------:R-:W-:-:S05]  /*09e0*/  IMAD.SHL.U32 R20, R20, 0x4, RZ ;  /* 0x0000000414147824 */ /* 0x000fca00078e00ff */
[----:B------:R-:W-:-:S05]  /*09f0*/  LOP3.LUT R20, R20, 0x3fc, RZ, 0xc0, !PT ;  /* 0x000003fc14147812 */ /* 0x000fca00078ec0ff */
[----:B------:R-:W2:Y:S02]  /*0a00*/  LDS R17, [R20+UR4] ;  /* 0x0000000414117984 */ /* 0x000ea40008000800 */
[----:B--2---:R-:W-:-:S05]  /*0a10*/  IADD3 R15, PT, PT, R12, R17, RZ ;  /* 0x000000110c0f7210 */ /* 0x004fca0007ffe0ff */
[----:B------:R-:W-:-:S05]  /*0a20*/  IMAD.WIDE.U32 R14, R15, 0x4, R6 ;  /* 0x000000040f0e7825 */ /* 0x000fca00078e0006 */
[----:B------:R-:W-:Y:S04]  /*0a30*/  STG.E desc[UR6][R14.64], R21 ;  /* 0x000000150e007986 */ /* 0x000fe8000c101906 */
[----:B------:R-:W2:Y:S01]  /*0a40*/  LDG.E R19, desc[UR6][R8.64+0x4] ;  /* 0x0000040608137981 */ /* 0x000ea2000c1e1900 */
[----:B------:R-:W-:-:S05]  /*0a50*/  IADD3 R17, PT, PT, R17, 0x1, RZ ;  /* 0x0000000111117810 */ /* 0x000fca0007ffe0ff */
[----:B------:R-:W-:Y:S01]  /*0a60*/  STS [R20+UR4], R17 ;  /* 0x0000001114007988 */ /* 0x000fe20008000804 */
[----:B--2---:R-:W-:-:S04]  /*0a70*/  SHF.R.U32.HI R16, RZ, R10, R19 ;  /* 0x0000000aff107219 */ /* 0x004fc80000011613 */
[----:B------:R-:W-:-:S05]  /*0a80*/  LOP3.LUT R13, R16, 0xff, RZ, 0xc0, !PT ;  /* 0x000000ff100d7812 */ /* 0x000fca00078ec0ff */
[----:B------:R-:W-:-:S04]  /*0a90*/  IMAD.IADD R13, R0, 0x1, R13 ;  /* 0x00000001000d7824 */ /* 0x000fc800078e020d */
[----:B------:R-:W-:-:S06]  /*0aa0*/  IMAD.WIDE.U32 R12, R13, 0x4, R4 ;  /* 0x000000040d0c7825 */ /* 0x000fcc00078e0004 */
[----:B------:R-:W2:Y:S01]  /*0ab0*/  LDG.E R12, desc[UR6][R12.64] ;  /* 0x000000060c0c7981 */ /* 0x000ea2000c1e1900 */
[----:B------:R-:W-:Y:S01]  /*0ac0*/  IMAD.SHL.U32 R16, R16, 0x4, RZ ;  /* 0x0000000410107824 */ /* 0x000fe200078e00ff */
[----:B------:R-:W-:Y:S02]  /*0ad0*/  IADD3 R2, PT, PT, R2, 0x4, RZ ;  /* 0x0000000402027810 */ /* 0x000fe40007ffe0ff */
[----:B------:R-:W-:Y:S02]  /*0ae0*/  IADD3 R8, P1, PT, R8, 0x10, RZ ;  /* 0x0000001008087810 */ /* 0x000fe40007f3e0ff */
[----:B------:R-:W-:Y:S02]  /*0af0*/  LOP3.LUT R16, R16, 0x3fc, RZ, 0xc0, !PT ;  /* 0x000003fc10107812 */ /* 0x000fe400078ec0ff */
[----:B------:R-:W-:Y:S01]  /*0b00*/  ISETP.GE.AND P0, PT, R2, R3, PT ;  /* 0x000000030200720c */ /* 0x000fe20003f06270 */
[----:B------:R-:W-:Y:S02]  /*0b10*/  IMAD.X R9, RZ, RZ, R9, P1 ;  /* 0x000000ffff097224 */ /* 0x000fe400008e0609 */
[----:B------:R-:W2:Y:S02]  /*0b20*/  LDS R11, [R16+UR4] ;  /* 0x00000004100b7984 */ /* 0x000ea40008000800 */
[----:B--2---:R-:W-:-:S02]  /*0b30*/  IMAD.IADD R15, R12, 0x1, R11 ;  /* 0x000000010c0f7824 */ /* 0x004fc400078e020b */
[----:B------:R-:W-:Y:S02]  /*0b40*/  VIADD R11, R11, 0x1 ;  /* 0x000000010b0b7836 */ /* 0x000fe40000000000 */
[----:B------:R-:W-:-:S03]  /*0b50*/  IMAD.WIDE.U32 R14, R15, 0x4, R6 ;  /* 0x000000040f0e7825 */ /* 0x000fc600078e0006 */
[----:B------:R1:W-:Y:S04]  /*0b60*/  STS [R16+UR4], R11 ;  /* 0x0000000b10007988 */ /* 0x0003e80008000804 */
[----:B------:R1:W-:Y:S01]  /*0b70*/  STG.E desc[UR6][R14.64], R19 ;  /* 0x000000130e007986 */ /* 0x0003e2000c101906 */
[----:B------:R-:W-:Y:S05]  /*0b80*/  @!P0 BRA `(.L_x_8) ;  /* 0xfffffffc000c8947 */ /* 0x000fea000383ffff */
[----:B------:R-:W-:Y:S05]  /*0b90*/  EXIT ;  /* 0x000000000000794d */ /* 0x000fea0003800000 */
.L_x_9:
[----:B------:R-:W-:-:S00]  /*0ba0*/  BRA `(.L_x_9) ;  /* 0xfffffffc00fc7947 */ /* 0x000fc0000383ffff */
[----:B------:R-:W-:-:S00]  /*0bb0*/  NOP ;  /* 0x0000000000007918 */ /* 0x000fc00000000000 */
        /* <DEDUP_REMOVED lines=12> */
.L_x_19:


//--------------------- .text._Z20buildBlockHistKernelPKjiiPj --------------------------
	.section	.text._Z20buildBlockHistKernelPKjiiPj,"ax",@progbits
	.align	128
        .global         _Z20buildBlockHistKernelPKjiiPj
        .type           _Z20buildBlockHistKernelPKjiiPj,@function
        .size           _Z20buildBlockHistKernelPKjiiPj,(.L_x_20 - _Z20buildBlockHistKernelPKjiiPj)
        .other          _Z20buildBlockHistKernelPKjiiPj,@"STO_CUDA_ENTRY STV_DEFAULT"
_Z20buildBlockHistKernelPKjiiPj:
.text._Z20buildBlockHistKernelPKjiiPj:
[----:B------:R-:W-:Y:S01]  /*0000*/  LDC R1, c[0x0][0x37c] ;  /* 0x0000df00ff017b82 */ /* 0x000fe20000000800 */
[----:B------:R-:W0:Y:S01]  /*0010*/  S2R R2, SR_TID.X ;  /* 0x0000000000027919 */ /* 0x000e220000002100 */
[----:B------:R-:W-:Y:S01]  /*0020*/  BSSY.RECONVERGENT B0, `(.L_x_10) ;  /* 0x0000042000007945 */ /* 0x000fe20003800200 */
[----:B------:R-:W1:Y:S01]  /*0030*/  S2R R3, SR_CTAID.X ;  /* 0x0000000000037919 */ /* 0x000e620000002500 */
[----:B0-----:R-:W-:Y:S01]  /*0040*/  ISETP.GT.U32.AND P0, PT, R2, 0xff, PT ;  /* 0x000000ff0200780c */ /* 0x001fe20003f04070 */
[----:B-1----:R-:W-:-:S12]  /*0050*/  IMAD R0, R3, 0x100, R2 ;  /* 0x0000010003007824 */ /* 0x002fd800078e0202 */
[----:B------:R-:W-:Y:S05]  /*0060*/  @P0 BRA `(.L_x_11) ;  /* 0x0000000000f40947 */ /* 0x000fea0003800000 */
[----:B------:R-:W0:Y:S01]  /*0070*/  LDC R3, c[0x0][0x360] ;  /* 0x0000d800ff037b82 */ /* 0x000e220000000800 */
[----:B------:R-:W-:Y:S01]  /*0080*/  BSSY.RECONVERGENT B1, `(.L_x_12) ;  /* 0x000002b000017945 */ /* 0x000fe20003800200 */
[----:B0-----:R-:W0:Y:S01]  /*0090*/  I2F.U32.RP R9, R3 ;  /* 0x0000000300097306 */ /* 0x001e220000209000 */
[----:B------:R-:W-:Y:S01]  /*00a0*/  IMAD.IADD R6, R2, 0x1, R3 ;  /* 0x0000000102067824 */ /* 0x000fe200078e0203 */
[----:B------:R-:W-:-:S04]  /*00b0*/  ISETP.NE.U32.AND P3, PT, R3, RZ, PT ;  /* 0x000000ff0300720c */ /* 0x000fc80003f65070 */
[C---:B------:R-:W-:Y:S02]  /*00c0*/  ISETP.GE.U32.AND P1, PT, R6.reuse, 0x100, PT ;  /* 0x000001000600780c */ /* 0x040fe40003f26070 */
[----:B------:R-:W-:Y:S01]  /*00d0*/  VIMNMX.U32 R7, PT, PT, R6, 0x100, !PT ;  /* 0x0000010006077848 */ /* 0x000fe20007fe0000 */
[----:B0-----:R-:W0:Y:S02]  /*00e0*/  MUFU.RCP R9, R9 ;  /* 0x0000000900097308 */ /* 0x001e240000001000 */
[----:B0-----:R-:W-:-:S06]  /*00f0*/  VIADD R4, R9, 0xffffffe ;  /* 0x0ffffffe09047836 */ /* 0x001fcc0000000000 */
[----:B------:R0:W1:Y:S02]  /*0100*/  F2I.FTZ.U32.TRUNC.NTZ R5, R4 ;  /* 0x0000000400057305 */ /* 0x000064000021f000 */
[----:B0-----:R-:W-:Y:S02]  /*0110*/  HFMA2 R4, -RZ, RZ, 0, 0 ;  /* 0x00000000ff047431 */ /* 0x001fe400000001ff */
        /* <DEDUP_REMOVED lines=9> */
[----:B------:R-:W-:Y:S02]  /*01b0*/  @P1 IMAD.IADD R6, R6, 0x1, -R3 ;  /* 0x0000000106061824 */ /* 0x000fe400078e0a03 */
[----:B------:R-:W-:-:S03]  /*01c0*/  @P1 VIADD R5, R5, 0x1 ;  /* 0x0000000105051836 */ /* 0x000fc60000000000 */
[----:B------:R-:W-:-:S13]  /*01d0*/  ISETP.GE.U32.AND P2, PT, R6, R3, PT ;  /* 0x000000030600720c */ /* 0x000fda0003f46070 */
[----:B------:R-:W-:Y:S02]  /*01e0*/  @P2 IADD3 R5, PT, PT, R5, 0x1, RZ ;  /* 0x0000000105052810 */ /* 0x000fe40007ffe0ff */
        /* <DEDUP_REMOVED lines=8> */
[----:B------:R-:W-:Y:S01]  /*0270*/  VIADD R5, R5, 0x1 ;  /* 0x0000000105057836 */ /* 0x000fe20000000000 */
[----:B------:R-:W-:-:S04]  /*0280*/  UMOV UR4, 0x400 ;  /* 0x0000040000047882 */ /* 0x000fc80000000000 */
[----:B------:R-:W-:-:S05]  /*0290*/  LOP3.LUT R5, R5, 0x3, RZ, 0xc0, !PT ;  /* 0x0000000305057812 */ /* 0x000fca00078ec0ff */
[C---:B------:R-:W-:Y:S01]  /*02a0*/  IMAD R4, R5.reuse, R3, R2 ;  /* 0x0000000305047224 */ /* 0x040fe200078e0202 */
[----:B------:R-:W-:Y:S01]  /*02b0*/  IADD3 R5, PT, PT, -R5, RZ, RZ ;  /* 0x000000ff05057210 */ /* 0x000fe20007ffe1ff */
[----:B0-----:R-:W-:-:S06]  /*02c0*/  ULEA UR4, UR5, UR4, 0x18 ;  /* 0x0000000405047291 */ /* 0x001fcc000f8ec0ff */
[----:B------:R-:W-:-:S07]  /*02d0*/  LEA R6, R2, UR4, 0x2 ;  /* 0x0000000402067c11 */ /* 0x000fce000f8e10ff */
.L_x_14:
[----:B------:R-:W-:Y:S01]  /*02e0*/  VIADD R5, R5, 0x1 ;  /* 0x0000000105057836 */ /* 0x000fe20000000000 */
[----:B------:R0:W-:Y:S04]  /*02f0*/  STS [R6], RZ ;  /* 0x000000ff06007388 */ /* 0x0001e80000000800 */
[----:B------:R-:W-:Y:S01]  /*0300*/  ISETP.NE.AND P1, PT, R5, RZ, PT ;  /* 0x000000ff0500720c */ /* 0x000fe20003f25270 */
[----:B0-----:R-:W-:-:S12]  /*0310*/  IMAD R6, R3, 0x4, R6 ;  /* 0x0000000403067824 */ /* 0x001fd800078e0206 */
[----:B------:R-:W-:Y:S05]  /*0320*/  @P1 BRA `(.L_x_14) ;  /* 0xfffffffc00ec1947 */ /* 0x000fea000383ffff */
.L_x_13:
[----:B------:R-:W-:Y:S05]  /*0330*/  BSYNC.RECONVERGENT B1 ;  /* 0x0000000000017941 */ /* 0x000fea0003800200 */
.L_x_12:
[----:B------:R-:W-:Y:S05]  /*0340*/  @!P2 BRA `(.L_x_11) ;  /* 0x00000000003ca947 */ /* 0x000fea0003800000 */
[----:B------:R-:W0:Y:S01]  /*0350*/  S2UR UR5, SR_CgaCtaId ;  /* 0x00000000000579c3 */ /* 0x000e220000008800 */
[----:B------:R-:W-:Y:S02]  /*0360*/  UMOV UR4, 0x400 ;  /* 0x0000040000047882 */ /* 0x000fe40000000000 */
[----:B0-----:R-:W-:-:S06]  /*0370*/  ULEA UR4, UR5, UR4, 0x18 ;  /* 0x0000000405047291 */ /* 0x001fcc000f8ec0ff */
[----:B------:R-:W-:-:S07]  /*0380*/  LEA R6, R4, UR4, 0x2 ;  /* 0x0000000404067c11 */ /* 0x000fce000f8e10ff */
.L_x_15:
[C---:B------:R-:W-:Y:S01]  /*0390*/  LEA R5, R3.reuse, R6, 0x2 ;  /* 0x0000000603057211 */ /* 0x040fe200078e10ff */
[C-C-:B------:R-:W-:Y:S01]  /*03a0*/  IMAD R7, R3.reuse, 0x8, R6.reuse ;  /* 0x0000000803077824 */ /* 0x140fe200078e0206 */
[----:B------:R0:W-:Y:S01]  /*03b0*/  STS [R6], RZ ;  /* 0x000000ff06007388 */ /* 0x0001e20000000800 */
[C---:B------:R-:W-:Y:S02]  /*03c0*/  IMAD R8, R3.reuse, 0xc, R6 ;  /* 0x0000000c03087824 */ /* 0x040fe400078e0206 */
[----:B------:R-:W-:Y:S01]  /*03d0*/  IMAD R4, R3, 0x4, R4 ;  /* 0x0000000403047824 */ /* 0x000fe200078e0204 */
[----:B------:R1:W-:Y:S04]  /*03e0*/  STS [R5], RZ ;  /* 0x000000ff05007388 */ /* 0x0003e80000000800 */
[----:B------:R1:W-:Y:S01]  /*03f0*/  STS [R7], RZ ;  /* 0x000000ff07007388 */ /* 0x0003e20000000800 */
[----:B------:R-:W-:-:S02]  /*0400*/  ISETP.GE.U32.AND P1, PT, R4, 0x100, PT ;  /* 0x000001000400780c */ /* 0x000fc40003f26070 */
[----:B0-----:R-:W-:Y:S01]  /*0410*/  LEA R6, R3, R6, 0x4 ;  /* 0x0000000603067211 */ /* 0x001fe200078e20ff */
[----:B------:R1:W-:Y:S10]  /*0420*/  STS [R8], RZ ;  /* 0x000000ff08007388 */ /* 0x0003f40000000800 */
[----:B-1----:R-:W-:Y:S05]  /*0430*/  @!P1 BRA `(.L_x_15) ;  /* 0xfffffffc00d49947 */ /* 0x002fea000383ffff */
.L_x_11:
[----:B------:R-:W-:Y:S05]  /*0440*/  BSYNC.RECONVERGENT B0 ;  /* 0x0000000000007941 */ /* 0x000fea0003800200 */
.L_x_10:
[----:B------:R-:W0:Y:S01]  /*0450*/  LDCU UR4, c[0x0][0x388] ;  /* 0x00007100ff0477ac */ /* 0x000e220008000800 */
[----:B------:R-:W-:Y:S01]  /*0460*/  BSSY.RECONVERGENT B0, `(.L_x_16) ;  /* 0x0000010000007945 */ /* 0x000fe20003800200 */
[----:B------:R-:W1:Y:S01]  /*0470*/  LDCU.64 UR6, c[0x0][0x358] ;  /* 0x00006b00ff0677ac */ /* 0x000e620008000a00 */
[----:B------:R-:W-:Y:S01]  /*0480*/  BAR.SYNC.DEFER_BLOCKING 0x0 ;  /* 0x0000000000007b1d */ /* 0x000fe20000010000 */
[----:B0-----:R-:W-:-:S13]  /*0490*/  ISETP.GE.AND P1, PT, R0, UR4, PT ;  /* 0x0000000400007c0c */ /* 0x001fda000bf26270 */
[----:B-1----:R-:W-:Y:S05]  /*04a0*/  @P1 BRA `(.L_x_17) ;  /* 0x00000000002c1947 */ /* 0x002fea0003800000 */
[----:B------:R-:W0:Y:S01]  /*04b0*/  LDC.64 R4, c[0x0][0x380] ;  /* 0x0000e000ff047b82 */ /* 0x000e220000000a00 */
[----:B------:R-:W1:Y:S01]  /*04c0*/  LDCU UR4, c[0x0][0x38c] ;  /* 0x00007180ff0477ac */ /* 0x000e620008000800 */
[----:B0-----:R-:W-:-:S06]  /*04d0*/  IMAD.WIDE R4, R0, 0x4, R4 ;  /* 0x0000000400047825 */ /* 0x001fcc00078e0204 */
[----:B------:R-:W1:Y:S01]  /*04e0*/  LDG.E R4, desc[UR6][R4.64] ;  /* 0x0000000604047981 */ /* 0x000e62000c1e1900 */
[----:B------:R-:W0:Y:S01]  /*04f0*/  S2UR UR5, SR_CgaCtaId ;  /* 0x00000000000579c3 */ /* 0x000e220000008800 */
[----:B-1----:R-:W-:Y:S01]  /*0500*/  SHF.R.U32.HI R3, RZ, UR4, R4 ;  /* 0x00000004ff037c19 */ /* 0x002fe20008011604 */
[----:B------:R-:W-:Y:S02]  /*0510*/  UMOV UR4, 0x400 ;  /* 0x0000040000047882 */ /* 0x000fe40000000000 */
[----:B0-----:R-:W-:Y:S02]  /*0520*/  ULEA UR4, UR5, UR4, 0x18 ;  /* 0x0000000405047291 */ /* 0x001fe4000f8ec0ff */
[----:B------:R-:W-:-:S05]  /*0530*/  IMAD.SHL.U32 R3, R3, 0x4, RZ ;  /* 0x0000000403037824 */ /* 0x000fca00078e00ff */
[----:B------:R-:W-:-:S05]  /*0540*/  LOP3.LUT R3, R3, 0x3fc, RZ, 0xc0, !PT ;  /* 0x000003fc03037812 */ /* 0x000fca00078ec0ff */
[----:B------:R0:W-:Y:S02]  /*0550*/  ATOMS.POPC.INC.32 RZ, [R3+UR4] ;  /* 0x0000000003ff7f8c */ /* 0x0001e4000d800004 */
.L_x_17:
[----:B------:R-:W-:Y:S05]  /*0560*/  BSYNC.RECONVERGENT B0 ;  /* 0x0000000000007941 */ /* 0x000fea0003800200 */
.L_x_16:
[----:B------:R-:W-:Y:S06]  /*0570*/  BAR.SYNC.DEFER_BLOCKING 0x0 ;  /* 0x0000000000007b1d */ /* 0x000fec0000010000 */
[----:B------:R-:W-:Y:S05]  /*0580*/  @P0 EXIT ;  /* 0x000000000000094d */ /* 0x000fea0003800000 */
[----:B------:R-:W1:Y:S01]  /*0590*/  S2UR UR5, SR_CgaCtaId ;  /* 0x00000000000579c3 */ /* 0x000e620000008800 */
[----:B------:R-:W-:Y:S02]  /*05a0*/  UMOV UR4, 0x400 ;  /* 0x0000040000047882 */ /* 0x000fe40000000000 */
[----:B-1----:R-:W-:-:S06]  /*05b0*/  ULEA UR4, UR5, UR4, 0x18 ;  /* 0x0000000405047291 */ /* 0x002fcc000f8ec0ff */
[----:B------:R-:W-:Y:S02]  /*05c0*/  LEA R5, R2, UR4, 0x2 ;  /* 0x0000000402057c11 */ /* 0x000fe4000f8e10ff */
[----:B0-----:R-:W0:Y:S04]  /*05d0*/  LDC.64 R2, c[0x0][0x390] ;  /* 0x0000e400ff027b82 */ /* 0x001e280000000a00 */
[----:B------:R-:W1:Y:S01]  /*05e0*/  LDS R5, [R5] ;  /* 0x0000000005057984 */ /* 0x000e620000000800 */
[----:B0-----:R-:W-:-:S05]  /*05f0*/  IMAD.WIDE.U32 R2, R0, 0x4, R2 ;  /* 0x0000000400027825 */ /* 0x001fca00078e0002 */
[----:B-1----:R-:W-:Y:S01]  /*0600*/  STG.E desc[UR6][R2.64], R5 ;  /* 0x0000000502007986 */ /* 0x002fe2000c101906 */
[----:B------:R-:W-:Y:S05]  /*0610*/  EXIT ;  /* 0x000000000000794d */ /* 0x000fea0003800000 */
.L_x_18:
        /* <DEDUP_REMOVED lines=14> */
.L_x_20:


//--------------------- .nv.shared._Z13scatterKernelPKjPjiiS0_ --------------------------
	.section	.nv.shared._Z13scatterKernelPKjPjiiS0_,"aw",@nobits
	.sectionflags	@""
	.align	4
.nv.shared._Z13scatterKernelPKjPjiiS0_:
	.zero		2048


//--------------------- .nv.shared.reserved.0     --------------------------
	.section	.nv.shared.reserved.0,"aw",@nobits
	.weak		__nv_reservedSMEM_offset_0_alias
	.size		__nv_reservedSMEM_offset_0_alias, 0, 64
	.other		__nv_reservedSMEM_offset_0_alias,@"STO_CUDA_RESERVED_SHARED STV_DEFAULT"
__nv_reservedSMEM_offset_0_alias:
	.zero		0
	.zero		64


//--------------------- .nv.shared._Z20buildBlockHistKernelPKjiiPj --------------------------
	.section	.nv.shared._Z20buildBlockHistKernelPKjiiPj,"aw",@nobits
	.sectionflags	@""
	.align	4
.nv.shared._Z20buildBlockHistKernelPKjiiPj:
	.zero		2048


//--------------------- .nv.constant0._Z13scatterKernelPKjPjiiS0_ --------------------------
	.section	.nv.constant0._Z13scatterKernelPKjPjiiS0_,"a",@progbits
	.sectionflags	@""
	.align	4
.nv.constant0._Z13scatterKernelPKjPjiiS0_:
	.zero		928


//--------------------- .nv.constant0._Z20buildBlockHistKernelPKjiiPj --------------------------
	.section	.nv.constant0._Z20buildBlockHistKernelPKjiiPj,"a",@progbits
	.sectionflags	@""
	.align	4
.nv.constant0._Z20buildBlockHistKernelPKjiiPj:
	.zero		920


//--------------------- SYMBOLS --------------------------

	.type		.nv.reservedSmem.offset0,@object
	.size		.nv.reservedSmem.offset0,0x4
	.type		.nv.reservedSmem.cap,@object
	.size		.nv.reservedSmem.cap,0x4
